//
// Generated by NVIDIA NVVM Compiler
//
// Compiler Build ID: CL-36424714
// Cuda compilation tools, release 13.0, V13.0.88
// Based on NVVM 20.0.0
//

.version 9.0
.target sm_100
.address_size 64

	// .globl	_Z17matrixMultiplyGPUPfS_S_iiii

.visible .entry _Z17matrixMultiplyGPUPfS_S_iiii(
	.param .u64 .ptr .align 1 _Z17matrixMultiplyGPUPfS_S_iiii_param_0,
	.param .u64 .ptr .align 1 _Z17matrixMultiplyGPUPfS_S_iiii_param_1,
	.param .u64 .ptr .align 1 _Z17matrixMultiplyGPUPfS_S_iiii_param_2,
	.param .u32 _Z17matrixMultiplyGPUPfS_S_iiii_param_3,
	.param .u32 _Z17matrixMultiplyGPUPfS_S_iiii_param_4,
	.param .u32 _Z17matrixMultiplyGPUPfS_S_iiii_param_5,
	.param .u32 _Z17matrixMultiplyGPUPfS_S_iiii_param_6
)
{
	.reg .pred 	%p<11>;
	.reg .b32 	%r<37>;
	.reg .b32 	%f<56>;
	.reg .b64 	%rd<53>;

	ld.param.u64 	%rd7, [_Z17matrixMultiplyGPUPfS_S_iiii_param_0];
	ld.param.u64 	%rd8, [_Z17matrixMultiplyGPUPfS_S_iiii_param_1];
	ld.param.u64 	%rd9, [_Z17matrixMultiplyGPUPfS_S_iiii_param_2];
	ld.param.u32 	%r21, [_Z17matrixMultiplyGPUPfS_S_iiii_param_3];
	ld.param.u32 	%r19, [_Z17matrixMultiplyGPUPfS_S_iiii_param_4];
	ld.param.u32 	%r20, [_Z17matrixMultiplyGPUPfS_S_iiii_param_6];
	cvta.to.global.u64 	%rd1, %rd9;
	cvta.to.global.u64 	%rd2, %rd8;
	mov.u32 	%r1, %tid.x;
	mov.u32 	%r2, %tid.y;
	mad.lo.s32 	%r3, %r20, %r1, %r2;
	mul.lo.s32 	%r22, %r20, %r21;
	setp.ge.s32 	%p1, %r3, %r22;
	@%p1 bra 	$L__BB0_13;
	cvta.to.global.u64 	%rd10, %rd7;
	mul.wide.s32 	%rd11, %r3, 4;
	add.s64 	%rd3, %rd10, %rd11;
	mov.b32 	%r23, 0;
	st.global.u32 	[%rd3], %r23;
	setp.lt.s32 	%p2, %r19, 1;
	@%p2 bra 	$L__BB0_13;
	mul.lo.s32 	%r4, %r19, %r1;
	and.b32  	%r5, %r19, 7;
	setp.lt.u32 	%p3, %r19, 8;
	mov.b32 	%r35, 0;
	mov.f32 	%f53, 0f00000000;
	@%p3 bra 	$L__BB0_5;
	and.b32  	%r35, %r19, 2147483640;
	neg.s32 	%r33, %r35;
	shl.b32 	%r8, %r20, 3;
	mul.wide.u32 	%rd12, %r4, 4;
	add.s64 	%rd13, %rd12, %rd2;
	add.s64 	%rd52, %rd13, 16;
	mov.f32 	%f53, 0f00000000;
	mul.wide.s32 	%rd16, %r20, 4;
	mov.u32 	%r32, %r2;
$L__BB0_4:
	.pragma "nounroll";
	ld.global.f32 	%f10, [%rd52+-16];
	mul.wide.s32 	%rd14, %r32, 4;
	add.s64 	%rd15, %rd1, %rd14;
	ld.global.f32 	%f11, [%rd15];
	fma.rn.f32 	%f12, %f10, %f11, %f53;
	st.global.f32 	[%rd3], %f12;
	ld.global.f32 	%f13, [%rd52+-12];
	add.s64 	%rd17, %rd15, %rd16;
	ld.global.f32 	%f14, [%rd17];
	fma.rn.f32 	%f15, %f13, %f14, %f12;
	st.global.f32 	[%rd3], %f15;
	ld.global.f32 	%f16, [%rd52+-8];
	add.s64 	%rd18, %rd17, %rd16;
	ld.global.f32 	%f17, [%rd18];
	fma.rn.f32 	%f18, %f16, %f17, %f15;
	st.global.f32 	[%rd3], %f18;
	ld.global.f32 	%f19, [%rd52+-4];
	add.s64 	%rd19, %rd18, %rd16;
	ld.global.f32 	%f20, [%rd19];
	fma.rn.f32 	%f21, %f19, %f20, %f18;
	st.global.f32 	[%rd3], %f21;
	ld.global.f32 	%f22, [%rd52];
	add.s64 	%rd20, %rd19, %rd16;
	ld.global.f32 	%f23, [%rd20];
	fma.rn.f32 	%f24, %f22, %f23, %f21;
	st.global.f32 	[%rd3], %f24;
	ld.global.f32 	%f25, [%rd52+4];
	add.s64 	%rd21, %rd20, %rd16;
	ld.global.f32 	%f26, [%rd21];
	fma.rn.f32 	%f27, %f25, %f26, %f24;
	st.global.f32 	[%rd3], %f27;
	ld.global.f32 	%f28, [%rd52+8];
	add.s64 	%rd22, %rd21, %rd16;
	ld.global.f32 	%f29, [%rd22];
	fma.rn.f32 	%f30, %f28, %f29, %f27;
	st.global.f32 	[%rd3], %f30;
	ld.global.f32 	%f31, [%rd52+12];
	add.s64 	%rd23, %rd22, %rd16;
	ld.global.f32 	%f32, [%rd23];
	fma.rn.f32 	%f53, %f31, %f32, %f30;
	st.global.f32 	[%rd3], %f53;
	add.s32 	%r33, %r33, 8;
	add.s32 	%r32, %r32, %r8;
	add.s64 	%rd52, %rd52, 32;
	setp.ne.s32 	%p4, %r33, 0;
	@%p4 bra 	$L__BB0_4;
$L__BB0_5:
	setp.eq.s32 	%p5, %r5, 0;
	@%p5 bra 	$L__BB0_13;
	and.b32  	%r14, %r19, 3;
	setp.lt.u32 	%p6, %r5, 4;
	@%p6 bra 	$L__BB0_8;
	add.s32 	%r25, %r35, %r4;
	mad.lo.s32 	%r26, %r35, %r20, %r2;
	mul.wide.u32 	%rd24, %r25, 4;
	add.s64 	%rd25, %rd2, %rd24;
	ld.global.f32 	%f33, [%rd25];
	mul.wide.s32 	%rd26, %r26, 4;
	add.s64 	%rd27, %rd1, %rd26;
	ld.global.f32 	%f34, [%rd27];
	fma.rn.f32 	%f35, %f33, %f34, %f53;
	st.global.f32 	[%rd3], %f35;
	cvt.u64.u32 	%rd28, %r4;
	cvt.u64.u32 	%rd29, %r35;
	add.s64 	%rd30, %rd29, %rd28;
	shl.b64 	%rd31, %rd30, 2;
	add.s64 	%rd32, %rd2, %rd31;
	ld.global.f32 	%f36, [%rd32+4];
	mul.wide.s32 	%rd33, %r20, 4;
	add.s64 	%rd34, %rd27, %rd33;
	ld.global.f32 	%f37, [%rd34];
	fma.rn.f32 	%f38, %f36, %f37, %f35;
	st.global.f32 	[%rd3], %f38;
	ld.global.f32 	%f39, [%rd32+8];
	add.s64 	%rd35, %rd34, %rd33;
	ld.global.f32 	%f40, [%rd35];
	fma.rn.f32 	%f41, %f39, %f40, %f38;
	st.global.f32 	[%rd3], %f41;
	ld.global.f32 	%f42, [%rd32+12];
	add.s64 	%rd36, %rd35, %rd33;
	ld.global.f32 	%f43, [%rd36];
	fma.rn.f32 	%f53, %f42, %f43, %f41;
	st.global.f32 	[%rd3], %f53;
	add.s32 	%r35, %r35, 4;
$L__BB0_8:
	setp.eq.s32 	%p7, %r14, 0;
	@%p7 bra 	$L__BB0_13;
	setp.eq.s32 	%p8, %r14, 1;
	@%p8 bra 	$L__BB0_11;
	add.s32 	%r27, %r35, %r4;
	mad.lo.s32 	%r28, %r35, %r20, %r2;
	mul.wide.u32 	%rd37, %r27, 4;
	add.s64 	%rd38, %rd2, %rd37;
	ld.global.f32 	%f44, [%rd38];
	mul.wide.s32 	%rd39, %r28, 4;
	add.s64 	%rd40, %rd1, %rd39;
	ld.global.f32 	%f45, [%rd40];
	fma.rn.f32 	%f46, %f44, %f45, %f53;
	st.global.f32 	[%rd3], %f46;
	cvt.u64.u32 	%rd41, %r4;
	cvt.u64.u32 	%rd42, %r35;
	add.s64 	%rd43, %rd42, %rd41;
	shl.b64 	%rd44, %rd43, 2;
	add.s64 	%rd45, %rd2, %rd44;
	ld.global.f32 	%f47, [%rd45+4];
	mul.wide.s32 	%rd46, %r20, 4;
	add.s64 	%rd47, %rd40, %rd46;
	ld.global.f32 	%f48, [%rd47];
	fma.rn.f32 	%f53, %f47, %f48, %f46;
	st.global.f32 	[%rd3], %f53;
	add.s32 	%r35, %r35, 2;
$L__BB0_11:
	and.b32  	%r29, %r19, 1;
	setp.eq.b32 	%p9, %r29, 1;
	not.pred 	%p10, %p9;
	@%p10 bra 	$L__BB0_13;
	add.s32 	%r30, %r35, %r4;
	mad.lo.s32 	%r31, %r35, %r20, %r2;
	mul.wide.u32 	%rd48, %r30, 4;
	add.s64 	%rd49, %rd2, %rd48;
	ld.global.f32 	%f49, [%rd49];
	mul.wide.s32 	%rd50, %r31, 4;
	add.s64 	%rd51, %rd1, %rd50;
	ld.global.f32 	%f50, [%rd51];
	fma.rn.f32 	%f51, %f49, %f50, %f53;
	st.global.f32 	[%rd3], %f51;
$L__BB0_13:
	ret;

}


// ===== COMPILED SASS (sm_100) =====

	.target	sm_100

	.elftype	@"ET_EXEC"


//--------------------- .note.nv.tkinfo           --------------------------
	.section	.note.nv.tkinfo,"",@"SHT_NOTE"
	.sectionflags	@"SHF_NOTE_NV_TKINFO"
	.tkinfo
        /*0018*/ 	.word	0x00000002
        /*0030*/ 	.string	""
        /*0030*/ 	.string	"ptxas"
        /*0030*/ 	.string	"Cuda compilation tools, release 13.0, V13.0.88"
        /*0030*/ 	.string	"Build cuda_13.0.r13.0/compiler.36424714_0"
        /*0030*/ 	.string	"-arch sm_100 -m 64 "



//--------------------- .note.nv.cuinfo           --------------------------
	.section	.note.nv.cuinfo,"",@"SHT_NOTE"
	.sectionflags	@"SHF_NOTE_NV_CUINFO"
        /*0018*/ 	.short	0x0002
        /*001a*/ 	.short	0x0064
        /*001c*/ 	.short	0x0082
	.zero		2


//--------------------- .nv.info                  --------------------------
	.section	.nv.info,"",@"SHT_CUDA_INFO"
	.align	4


	//----- nvinfo : EIATTR_REGCOUNT
	.align		4
        /*0000*/ 	.byte	0x04, 0x2f
        /*0002*/ 	.short	(.L_1 - .L_0)
	.align		4
.L_0:
        /*0004*/ 	.word	index@(_Z17matrixMultiplyGPUPfS_S_iiii)
        /*0008*/ 	.word	0x0000001c


	//----- nvinfo : EIATTR_FRAME_SIZE
	.align		4
.L_1:
        /*000c*/ 	.byte	0x04, 0x11
        /*000e*/ 	.short	(.L_3 - .L_2)
	.align		4
.L_2:
        /*0010*/ 	.word	index@(_Z17matrixMultiplyGPUPfS_S_iiii)
        /*0014*/ 	.word	0x00000000


	//----- nvinfo : EIATTR_MIN_STACK_SIZE
	.align		4
.L_3:
        /*0018*/ 	.byte	0x04, 0x12
        /*001a*/ 	.short	(.L_5 - .L_4)
	.align		4
.L_4:
        /*001c*/ 	.word	index@(_Z17matrixMultiplyGPUPfS_S_iiii)
        /*0020*/ 	.word	0x00000000
.L_5:


//--------------------- .nv.compat                --------------------------
	.section	.nv.compat,"",@"SHT_CUDA_COMPAT_INFO"
	.align	4
        /*0000*/ 	.byte	0x02, 0x09, 0x00, 0x00, 0x02, 0x02, 0x01, 0x00, 0x02, 0x05, 0x05, 0x00, 0x03, 0x07, 0x01, 0x01
        /*0010*/ 	.byte	0x02, 0x03, 0x00, 0x00, 0x02, 0x06, 0x01, 0x00, 0x04, 0x0b, 0x08, 0x00, 0x09, 0x00, 0x00, 0x00
        /*0020*/ 	.byte	0x00, 0x00, 0x00, 0x00


//--------------------- .nv.info._Z17matrixMultiplyGPUPfS_S_iiii --------------------------
	.section	.nv.info._Z17matrixMultiplyGPUPfS_S_iiii,"",@"SHT_CUDA_INFO"
	.sectionflags	@""
	.align	4


	//----- nvinfo : EIATTR_CUDA_API_VERSION
	.align		4
        /*0000*/ 	.byte	0x04, 0x37
        /*0002*/ 	.short	(.L_7 - .L_6)
.L_6:
        /*0004*/ 	.word	0x00000082


	//----- nvinfo : EIATTR_KPARAM_INFO
	.align		4
.L_7:
        /*0008*/ 	.byte	0x04, 0x17
        /*000a*/ 	.short	(.L_9 - .L_8)
.L_8:
        /*000c*/ 	.word	0x00000000
        /*0010*/ 	.short	0x0006
        /*0012*/ 	.short	0x0024
        /*0014*/ 	.byte	0x00, 0xf0, 0x11, 0x00


	//----- nvinfo : EIATTR_KPARAM_INFO
	.align		4
.L_9:
        /*0018*/ 	.byte	0x04, 0x17
        /*001a*/ 	.short	(.L_11 - .L_10)
.L_10:
        /*001c*/ 	.word	0x00000000
        /*0020*/ 	.short	0x0005
        /*0022*/ 	.short	0x0020
        /*0024*/ 	.byte	0x00, 0xf0, 0x11, 0x00


	//----- nvinfo : EIATTR_KPARAM_INFO
	.align		4
.L_11:
        /*0028*/ 	.byte	0x04, 0x17
        /*002a*/ 	.short	(.L_13 - .L_12)
.L_12:
        /*002c*/ 	.word	0x00000000
        /*0030*/ 	.short	0x0004
        /*0032*/ 	.short	0x001c
        /*0034*/ 	.byte	0x00, 0xf0, 0x11, 0x00


	//----- nvinfo : EIATTR_KPARAM_INFO
	.align		4
.L_13:
        /*0038*/ 	.byte	0x04, 0x17
        /*003a*/ 	.short	(.L_15 - .L_14)
.L_14:
        /*003c*/ 	.word	0x00000000
        /*0040*/ 	.short	0x0003
        /*0042*/ 	.short	0x0018
        /*0044*/ 	.byte	0x00, 0xf0, 0x11, 0x00


	//----- nvinfo : EIATTR_KPARAM_INFO
	.align		4
.L_15:
        /*0048*/ 	.byte	0x04, 0x17
        /*004a*/ 	.short	(.L_17 - .L_16)
.L_16:
        /*004c*/ 	.word	0x00000000
        /*0050*/ 	.short	0x0002
        /*0052*/ 	.short	0x0010
        /*0054*/ 	.byte	0x00, 0xf5, 0x21, 0x00


	//----- nvinfo : EIATTR_KPARAM_INFO
	.align		4
.L_17:
        /*0058*/ 	.byte	0x04, 0x17
        /*005a*/ 	.short	(.L_19 - .L_18)
.L_18:
        /*005c*/ 	.word	0x00000000
        /*0060*/ 	.short	0x0001
        /*0062*/ 	.short	0x0008
        /*0064*/ 	.byte	0x00, 0xf5, 0x21, 0x00


	//----- nvinfo : EIATTR_KPARAM_INFO
	.align		4
.L_19:
        /*0068*/ 	.byte	0x04, 0x17
        /*006a*/ 	.short	(.L_21 - .L_20)
.L_20:
        /*006c*/ 	.word	0x00000000
        /*0070*/ 	.short	0x0000
        /*0072*/ 	.short	0x0000
        /*0074*/ 	.byte	0x00, 0xf5, 0x21, 0x00


	//----- nvinfo : EIATTR_SPARSE_MMA_MASK
	.align		4
.L_21:
        /*0078*/ 	.byte	0x03, 0x50
        /*007a*/ 	.short	0x0000


	//----- nvinfo : EIATTR_MAXREG_COUNT
	.align		4
        /*007c*/ 	.byte	0x03, 0x1b
        /*007e*/ 	.short	0x00ff


	//----- nvinfo : EIATTR_MERCURY_ISA_VERSION
	.align		4
        /*0080*/ 	.byte	0x03, 0x5f
        /*0082*/ 	.short	0x0101


	//----- nvinfo : EIATTR_VRC_CTA_INIT_COUNT
	.align		4
        /*0084*/ 	.byte	0x02, 0x4a
	.zero		1
	.zero		1


	//----- nvinfo : EIATTR_EXIT_INSTR_OFFSETS
	.align		4
        /*0088*/ 	.byte	0x04, 0x1c
        /*008a*/ 	.short	(.L_23 - .L_22)


	//   ....[0]....
.L_22:
        /*008c*/ 	.word	0x00000080


	//   ....[1]....
        /*0090*/ 	.word	0x000000f0


	//   ....[2]....
        /*0094*/ 	.word	0x000004e0


	//   ....[3]....
        /*0098*/ 	.word	0x00000720


	//   ....[4]....
        /*009c*/ 	.word	0x000008c0


	//   ....[5]....
        /*00a0*/ 	.word	0x00000970


	//----- nvinfo : EIATTR_CBANK_PARAM_SIZE
	.align		4
.L_23:
        /*00a4*/ 	.byte	0x03, 0x19
        /*00a6*/ 	.short	0x0028


	//----- nvinfo : EIATTR_PARAM_CBANK
	.align		4
        /*00a8*/ 	.byte	0x04, 0x0a
        /*00aa*/ 	.short	(.L_25 - .L_24)
	.align		4
.L_24:
        /*00ac*/ 	.word	index@(.nv.constant0._Z17matrixMultiplyGPUPfS_S_iiii)
        /*00b0*/ 	.short	0x0380
        /*00b2*/ 	.short	0x0028


	//----- nvinfo : EIATTR_SW_WAR
	.align		4
.L_25:
        /*00b4*/ 	.byte	0x04, 0x36
        /*00b6*/ 	.short	(.L_27 - .L_26)
.L_26:
        /*00b8*/ 	.word	0x00000008
.L_27:


//--------------------- .nv.callgraph             --------------------------
	.section	.nv.callgraph,"",@"SHT_CUDA_CALLGRAPH"
	.align	4
	.sectionentsize	8
	.align		4
        /*0000*/ 	.word	0x00000000
	.align		4
        /*0004*/ 	.word	0xffffffff
	.align		4
        /*0008*/ 	.word	0x00000000
	.align		4
        /*000c*/ 	.word	0xfffffffe
	.align		4
        /*0010*/ 	.word	0x00000000
	.align		4
        /*0014*/ 	.word	0xfffffffd
	.align		4
        /*0018*/ 	.word	0x00000000
	.align		4
        /*001c*/ 	.word	0xfffffffc


//--------------------- .text._Z17matrixMultiplyGPUPfS_S_iiii --------------------------
	.section	.text._Z17matrixMultiplyGPUPfS_S_iiii,"ax",@progbits
	.align	128
        .global         _Z17matrixMultiplyGPUPfS_S_iiii
        .type           _Z17matrixMultiplyGPUPfS_S_iiii,@function
        .size           _Z17matrixMultiplyGPUPfS_S_iiii,(.L_x_5 - _Z17matrixMultiplyGPUPfS_S_iiii)
        .other          _Z17matrixMultiplyGPUPfS_S_iiii,@"STO_CUDA_ENTRY STV_DEFAULT"
_Z17matrixMultiplyGPUPfS_S_iiii:
.text._Z17matrixMultiplyGPUPfS_S_iiii:
[----:B------:R-:W-:Y:S01]  /*0000*/  LDC R1, c[0x0][0x37c] ;  /* 0x0000df00ff017b82 */ /* 0x000fe20000000800 */
[----:B------:R-:W0:Y:S07]  /*0010*/  S2R R9, SR_TID.X ;  /* 0x0000000000097919 */ /* 0x000e2e0000002100 */
[----:B------:R-:W1:Y:S01]  /*0020*/  LDC R7, c[0x0][0x3a4] ;  /* 0x0000e900ff077b82 */ /* 0x000e620000000800 */
[----:B------:R-:W1:Y:S01]  /*0030*/  LDCU UR4, c[0x0][0x398] ;  /* 0x00007300ff0477ac */ /* 0x000e620008000800 */
[----:B------:R-:W0:Y:S01]  /*0040*/  S2R R0, SR_TID.Y ;  /* 0x0000000000007919 */ /* 0x000e220000002200 */
[----:B-1----:R-:W-:-:S02]  /*0050*/  IMAD R2, R7, UR4, RZ ;  /* 0x0000000407027c24 */ /* 0x002fc4000f8e02ff */
[----:B0-----:R-:W-:-:S05]  /*0060*/  IMAD R5, R9, R7, R0 ;  /* 0x0000000709057224 */ /* 0x001fca00078e0200 */
[----:B------:R-:W-:-:S13]  /*0070*/  ISETP.GE.AND P0, PT, R5, R2, PT ;  /* 0x000000020500720c */ /* 0x000fda0003f06270 */
[----:B------:R-:W-:Y:S05]  /*0080*/  @P0 EXIT ;  /* 0x000000000000094d */ /* 0x000fea0003800000 */
[----:B------:R-:W0:Y:S01]  /*0090*/  LDC R6, c[0x0][0x39c] ;  /* 0x0000e700ff067b82 */ /* 0x000e220000000800 */
[----:B------:R-:W1:Y:S07]  /*00a0*/  LDCU.64 UR4, c[0x0][0x358] ;  /* 0x00006b00ff0477ac */ /* 0x000e6e0008000a00 */
[----:B------:R-:W2:Y:S01]  /*00b0*/  LDC.64 R2, c[0x0][0x380] ;  /* 0x0000e000ff027b82 */ /* 0x000ea20000000a00 */
[----:B0-----:R-:W-:Y:S01]  /*00c0*/  ISETP.GE.AND P0, PT, R6, 0x1, PT ;  /* 0x000000010600780c */ /* 0x001fe20003f06270 */
[----:B--2---:R-:W-:-:S05]  /*00d0*/  IMAD.WIDE R2, R5, 0x4, R2 ;  /* 0x0000000405027825 */ /* 0x004fca00078e0202 */
[----:B-1----:R0:W-:Y:S07]  /*00e0*/  STG.E desc[UR4][R2.64], RZ ;  /* 0x000000ff02007986 */ /* 0x0021ee000c101904 */
[----:B------:R-:W-:Y:S05]  /*00f0*/  @!P0 EXIT ;  /* 0x000000000000894d */ /* 0x000fea0003800000 */
[C---:B------:R-:W-:Y:S01]  /*0100*/  ISETP.GE.U32.AND P1, PT, R6.reuse, 0x8, PT ;  /* 0x000000080600780c */ /* 0x040fe20003f26070 */
[----:B------:R-:W-:Y:S01]  /*0110*/  IMAD R8, R9, R6, RZ ;  /* 0x0000000609087224 */ /* 0x000fe200078e02ff */
[----:B------:R-:W-:Y:S01]  /*0120*/  LOP3.LUT R13, R6, 0x7, RZ, 0xc0, !PT ;  /* 0x00000007060d7812 */ /* 0x000fe200078ec0ff */
[----:B------:R-:W-:Y:S01]  /*0130*/  HFMA2 R9, -RZ, RZ, 0, 0 ;  /* 0x00000000ff097431 */ /* 0x000fe200000001ff */
[----:B------:R-:W-:Y:S02]  /*0140*/  MOV R11, RZ ;  /* 0x000000ff000b7202 */ /* 0x000fe40000000f00 */
[----:B------:R-:W-:-:S07]  /*0150*/  ISETP.NE.AND P0, PT, R13, RZ, PT ;  /* 0x000000ff0d00720c */ /* 0x000fce0003f05270 */
[----:B------:R-:W-:Y:S06]  /*0160*/  @!P1 BRA `(.L_x_0) ;  /* 0x0000000000dc9947 */ /* 0x000fec0003800000 */
[----:B------:R-:W1:Y:S01]  /*0170*/  LDC.64 R4, c[0x0][0x388] ;  /* 0x0000e200ff047b82 */ /* 0x000e620000000a00 */
[----:B------:R-:W-:Y:S02]  /*0180*/  LOP3.LUT R9, R6, 0x7ffffff8, RZ, 0xc0, !PT ;  /* 0x7ffffff806097812 */ /* 0x000fe400078ec0ff */
[----:B------:R-:W-:Y:S02]  /*0190*/  MOV R11, RZ ;  /* 0x000000ff000b7202 */ /* 0x000fe40000000f00 */
[----:B------:R-:W-:Y:S02]  /*01a0*/  MOV R12, R0 ;  /* 0x00000000000c7202 */ /* 0x000fe40000000f00 */
[----:B------:R-:W-:Y:S01]  /*01b0*/  IADD3 R10, PT, PT, -R9, RZ, RZ ;  /* 0x000000ff090a7210 */ /* 0x000fe20007ffe1ff */
[----:B-1----:R-:W-:-:S03]  /*01c0*/  IMAD.WIDE.U32 R4, R8, 0x4, R4 ;  /* 0x0000000408047825 */ /* 0x002fc600078e0004 */
[----:B------:R-:W-:-:S04]  /*01d0*/  IADD3 R4, P1, PT, R4, 0x10, RZ ;  /* 0x0000001004047810 */ /* 0x000fc80007f3e0ff */
[----:B------:R-:W-:-:S09]  /*01e0*/  IADD3.X R5, PT, PT, RZ, R5, RZ, P1, !PT ;  /* 0x00000005ff057210 */ /* 0x000fd20000ffe4ff */
.L_x_1:
[----:B------:R-:W1:Y:S01]  /*01f0*/  LDC.64 R14, c[0x0][0x390] ;  /* 0x0000e400ff0e7b82 */ /* 0x000e620000000a00 */
[----:B--2---:R-:W2:Y:S01]  /*0200*/  LDG.E R16, desc[UR4][R4.64+-0x10] ;  /* 0xfffff00404107981 */ /* 0x004ea2000c1e1900 */
[----:B-1----:R-:W-:-:S05]  /*0210*/  IMAD.WIDE R14, R12, 0x4, R14 ;  /* 0x000000040c0e7825 */ /* 0x002fca00078e020e */
[----:B------:R-:W2:Y:S02]  /*0220*/  LDG.E R17, desc[UR4][R14.64] ;  /* 0x000000040e117981 */ /* 0x000ea4000c1e1900 */
[----:B--2---:R-:W-:Y:S01]  /*0230*/  FFMA R11, R16, R17, R11 ;  /* 0x00000011100b7223 */ /* 0x004fe2000000000b */
[----:B------:R-:W-:-:S04]  /*0240*/  IMAD.WIDE R16, R7, 0x4, R14 ;  /* 0x0000000407107825 */ /* 0x000fc800078e020e */
[----:B------:R1:W-:Y:S04]  /*0250*/  STG.E desc[UR4][R2.64], R11 ;  /* 0x0000000b02007986 */ /* 0x0003e8000c101904 */
[----:B------:R-:W2:Y:S04]  /*0260*/  LDG.E R18, desc[UR4][R4.64+-0xc] ;  /* 0xfffff40404127981 */ /* 0x000ea8000c1e1900 */
[----:B------:R-:W2:Y:S02]  /*0270*/  LDG.E R19, desc[UR4][R16.64] ;  /* 0x0000000410137981 */ /* 0x000ea4000c1e1900 */
[----:B--2---:R-:W-:Y:S01]  /*0280*/  FFMA R21, R18, R19, R11 ;  /* 0x0000001312157223 */ /* 0x004fe2000000000b */
[----:B------:R-:W-:-:S04]  /*0290*/  IMAD.WIDE R18, R7, 0x4, R16 ;  /* 0x0000000407127825 */ /* 0x000fc800078e0210 */
[----:B------:R2:W-:Y:S04]  /*02a0*/  STG.E desc[UR4][R2.64], R21 ;  /* 0x0000001502007986 */ /* 0x0005e8000c101904 */
[----:B------:R-:W3:Y:S04]  /*02b0*/  LDG.E R20, desc[UR4][R4.64+-0x8] ;  /* 0xfffff80404147981 */ /* 0x000ee8000c1e1900 */
[----:B------:R-:W3:Y:S01]  /*02c0*/  LDG.E R22, desc[UR4][R18.64] ;  /* 0x0000000412167981 */ /* 0x000ee2000c1e1900 */
[----:B------:R-:W-:-:S04]  /*02d0*/  IMAD.WIDE R14, R7, 0x4, R18 ;  /* 0x00000004070e7825 */ /* 0x000fc800078e0212 */
[----:B---3--:R-:W-:-:S05]  /*02e0*/  FFMA R23, R20, R22, R21 ;  /* 0x0000001614177223 */ /* 0x008fca0000000015 */
[----:B------:R3:W-:Y:S04]  /*02f0*/  STG.E desc[UR4][R2.64], R23 ;  /* 0x0000001702007986 */ /* 0x0007e8000c101904 */
[----:B------:R-:W4:Y:S04]  /*0300*/  LDG.E R20, desc[UR4][R4.64+-0x4] ;  /* 0xfffffc0404147981 */ /* 0x000f28000c1e1900 */
[----:B-1----:R-:W4:Y:S01]  /*0310*/  LDG.E R11, desc[UR4][R14.64] ;  /* 0x000000040e0b7981 */ /* 0x002f22000c1e1900 */
[----:B------:R-:W-:-:S04]  /*0320*/  IMAD.WIDE R16, R7, 0x4, R14 ;  /* 0x0000000407107825 */ /* 0x000fc800078e020e */
[----:B----4-:R-:W-:-:S05]  /*0330*/  FFMA R11, R20, R11, R23 ;  /* 0x0000000b140b7223 */ /* 0x010fca0000000017 */
[----:B------:R1:W-:Y:S04]  /*0340*/  STG.E desc[UR4][R2.64], R11 ;  /* 0x0000000b02007986 */ /* 0x0003e8000c101904 */
[----:B------:R-:W4:Y:S04]  /*0350*/  LDG.E R20, desc[UR4][R4.64] ;  /* 0x0000000404147981 */ /* 0x000f28000c1e1900 */
[----:B--2---:R-:W4:Y:S01]  /*0360*/  LDG.E R21, desc[UR4][R16.64] ;  /* 0x0000000410157981 */ /* 0x004f22000c1e1900 */
[----:B------:R-:W-:-:S04]  /*0370*/  IMAD.WIDE R18, R7, 0x4, R16 ;  /* 0x0000000407127825 */ /* 0x000fc800078e0210 */
[----:B----4-:R-:W-:-:S05]  /*0380*/  FFMA R21, R20, R21, R11 ;  /* 0x0000001514157223 */ /* 0x010fca000000000b */
[----:B------:R2:W-:Y:S04]  /*0390*/  STG.E desc[UR4][R2.64], R21 ;  /* 0x0000001502007986 */ /* 0x0005e8000c101904 */
[----:B------:R-:W3:Y:S04]  /*03a0*/  LDG.E R20, desc[UR4][R4.64+0x4] ;  /* 0x0000040404147981 */ /* 0x000ee8000c1e1900 */
[----:B------:R-:W3:Y:S01]  /*03b0*/  LDG.E R22, desc[UR4][R18.64] ;  /* 0x0000000412167981 */ /* 0x000ee2000c1e1900 */
[----:B------:R-:W-:-:S04]  /*03c0*/  IMAD.WIDE R14, R7, 0x4, R18 ;  /* 0x00000004070e7825 */ /* 0x000fc800078e0212 */
[----:B---3--:R-:W-:-:S05]  /*03d0*/  FFMA R23, R20, R22, R21 ;  /* 0x0000001614177223 */ /* 0x008fca0000000015 */
[----:B------:R2:W-:Y:S04]  /*03e0*/  STG.E desc[UR4][R2.64], R23 ;  /* 0x0000001702007986 */ /* 0x0005e8000c101904 */
[----:B------:R-:W3:Y:S04]  /*03f0*/  LDG.E R20, desc[UR4][R4.64+0x8] ;  /* 0x0000080404147981 */ /* 0x000ee8000c1e1900 */
[----:B-1----:R-:W3:Y:S01]  /*0400*/  LDG.E R11, desc[UR4][R14.64] ;  /* 0x000000040e0b7981 */ /* 0x002ee2000c1e1900 */
[----:B------:R-:W-:Y:S01]  /*0410*/  IMAD.WIDE R16, R7, 0x4, R14 ;  /* 0x0000000407107825 */ /* 0x000fe200078e020e */
[----:B------:R-:W-:-:S03]  /*0420*/  IADD3 R10, PT, PT, R10, 0x8, RZ ;  /* 0x000000080a0a7810 */ /* 0x000fc60007ffe0ff */
[----:B---3--:R-:W-:-:S05]  /*0430*/  FFMA R25, R20, R11, R23 ;  /* 0x0000000b14197223 */ /* 0x008fca0000000017 */
[----:B------:R2:W-:Y:S04]  /*0440*/  STG.E desc[UR4][R2.64], R25 ;  /* 0x0000001902007986 */ /* 0x0005e8000c101904 */
[----:B------:R-:W3:Y:S04]  /*0450*/  LDG.E R16, desc[UR4][R16.64] ;  /* 0x0000000410107981 */ /* 0x000ee8000c1e1900 */
[----:B------:R1:W3:Y:S01]  /*0460*/  LDG.E R20, desc[UR4][R4.64+0xc] ;  /* 0x00000c0404147981 */ /* 0x0002e2000c1e1900 */
[----:B------:R-:W-:Y:S02]  /*0470*/  ISETP.NE.AND P1, PT, R10, RZ, PT ;  /* 0x000000ff0a00720c */ /* 0x000fe40003f25270 */
[----:B------:R-:W-:-:S02]  /*0480*/  LEA R12, R7, R12, 0x3 ;  /* 0x0000000c070c7211 */ /* 0x000fc400078e18ff */
[----:B-1----:R-:W-:-:S04]  /*0490*/  IADD3 R4, P2, PT, R4, 0x20, RZ ;  /* 0x0000002004047810 */ /* 0x002fc80007f5e0ff */
[----:B------:R-:W-:Y:S01]  /*04a0*/  IADD3.X R5, PT, PT, RZ, R5, RZ, P2, !PT ;  /* 0x00000005ff057210 */ /* 0x000fe200017fe4ff */
[----:B---3--:R-:W-:-:S05]  /*04b0*/  FFMA R11, R20, R16, R25 ;  /* 0x00000010140b7223 */ /* 0x008fca0000000019 */
[----:B------:R2:W-:Y:S01]  /*04c0*/  STG.E desc[UR4][R2.64], R11 ;  /* 0x0000000b02007986 */ /* 0x0005e2000c101904 */
[----:B------:R-:W-:Y:S05]  /*04d0*/  @P1 BRA `(.L_x_1) ;  /* 0xfffffffc00441947 */ /* 0x000fea000383ffff */
.L_x_0:
[----:B------:R-:W-:Y:S05]  /*04e0*/  @!P0 EXIT ;  /* 0x000000000000894d */ /* 0x000fea0003800000 */
[----:B------:R-:W-:Y:S02]  /*04f0*/  ISETP.GE.U32.AND P1, PT, R13, 0x4, PT ;  /* 0x000000040d00780c */ /* 0x000fe40003f26070 */
[----:B------:R-:W-:-:S04]  /*0500*/  LOP3.LUT R16, R6, 0x3, RZ, 0xc0, !PT ;  /* 0x0000000306107812 */ /* 0x000fc800078ec0ff */
[----:B------:R-:W-:-:S07]  /*0510*/  ISETP.NE.AND P0, PT, R16, RZ, PT ;  /* 0x000000ff1000720c */ /* 0x000fce0003f05270 */
[----:B------:R-:W-:Y:S06]  /*0520*/  @!P1 BRA `(.L_x_2) ;  /* 0x00000000007c9947 */ /* 0x000fec0003800000 */
[----:B------:R-:W1:Y:S01]  /*0530*/  LDC.64 R14, c[0x0][0x388] ;  /* 0x0000e200ff0e7b82 */ /* 0x000e620000000a00 */
[----:B------:R-:W-:Y:S01]  /*0540*/  IADD3 R5, PT, PT, R8, R9, RZ ;  /* 0x0000000908057210 */ /* 0x000fe20007ffe0ff */
[----:B------:R-:W-:Y:S01]  /*0550*/  IMAD R17, R9, R7, R0 ;  /* 0x0000000709117224 */ /* 0x000fe200078e0200 */
[----:B------:R-:W3:Y:S05]  /*0560*/  LDCU.64 UR6, c[0x0][0x388] ;  /* 0x00007100ff0677ac */ /* 0x000eea0008000a00 */
[----:B------:R-:W4:Y:S01]  /*0570*/  LDC.64 R12, c[0x0][0x390] ;  /* 0x0000e400ff0c7b82 */ /* 0x000f220000000a00 */
[----:B-1----:R-:W-:-:S06]  /*0580*/  IMAD.WIDE.U32 R14, R5, 0x4, R14 ;  /* 0x00000004050e7825 */ /* 0x002fcc00078e000e */
[----:B------:R-:W5:Y:S01]  /*0590*/  LDG.E R14, desc[UR4][R14.64] ;  /* 0x000000040e0e7981 */ /* 0x000f62000c1e1900 */
[----:B----4-:R-:W-:-:S05]  /*05a0*/  IMAD.WIDE R12, R17, 0x4, R12 ;  /* 0x00000004110c7825 */ /* 0x010fca00078e020c */
[----:B------:R-:W5:Y:S01]  /*05b0*/  LDG.E R10, desc[UR4][R12.64] ;  /* 0x000000040c0a7981 */ /* 0x000f62000c1e1900 */
[----:B------:R-:W-:-:S04]  /*05c0*/  IADD3 R5, P1, PT, R8, R9, RZ ;  /* 0x0000000908057210 */ /* 0x000fc80007f3e0ff */
[----:B------:R-:W-:Y:S02]  /*05d0*/  IADD3.X R18, PT, PT, RZ, RZ, RZ, P1, !PT ;  /* 0x000000ffff127210 */ /* 0x000fe40000ffe4ff */
[----:B---3--:R-:W-:-:S04]  /*05e0*/  LEA R4, P1, R5, UR6, 0x2 ;  /* 0x0000000605047c11 */ /* 0x008fc8000f8210ff */
[----:B------:R-:W-:Y:S01]  /*05f0*/  LEA.HI.X R5, R5, UR7, R18, 0x2, P1 ;  /* 0x0000000705057c11 */ /* 0x000fe200088f1412 */
[----:B-----5:R-:W-:Y:S01]  /*0600*/  FFMA R17, R14, R10, R11 ;  /* 0x0000000a0e117223 */ /* 0x020fe2000000000b */
[----:B--2---:R-:W-:-:S04]  /*0610*/  IMAD.WIDE R10, R7, 0x4, R12 ;  /* 0x00000004070a7825 */ /* 0x004fc800078e020c */
[----:B------:R1:W-:Y:S04]  /*0620*/  STG.E desc[UR4][R2.64], R17 ;  /* 0x0000001102007986 */ /* 0x0003e8000c101904 */
[----:B------:R-:W2:Y:S04]  /*0630*/  LDG.E R18, desc[UR4][R10.64] ;  /* 0x000000040a127981 */ /* 0x000ea8000c1e1900 */
[----:B------:R-:W2:Y:S01]  /*0640*/  LDG.E R14, desc[UR4][R4.64+0x4] ;  /* 0x00000404040e7981 */ /* 0x000ea2000c1e1900 */
[----:B------:R-:W-:-:S04]  /*0650*/  IMAD.WIDE R12, R7, 0x4, R10 ;  /* 0x00000004070c7825 */ /* 0x000fc800078e020a */
[----:B--2---:R-:W-:-:S05]  /*0660*/  FFMA R19, R14, R18, R17 ;  /* 0x000000120e137223 */ /* 0x004fca0000000011 */
[----:B------:R1:W-:Y:S04]  /*0670*/  STG.E desc[UR4][R2.64], R19 ;  /* 0x0000001302007986 */ /* 0x0003e8000c101904 */
[----:B------:R-:W2:Y:S04]  /*0680*/  LDG.E R14, desc[UR4][R4.64+0x8] ;  /* 0x00000804040e7981 */ /* 0x000ea8000c1e1900 */
[----:B------:R-:W2:Y:S02]  /*0690*/  LDG.E R15, desc[UR4][R12.64] ;  /* 0x000000040c0f7981 */ /* 0x000ea4000c1e1900 */
[----:B--2---:R-:W-:Y:S01]  /*06a0*/  FFMA R21, R14, R15, R19 ;  /* 0x0000000f0e157223 */ /* 0x004fe20000000013 */
[----:B------:R-:W-:-:S04]  /*06b0*/  IMAD.WIDE R14, R7, 0x4, R12 ;  /* 0x00000004070e7825 */ /* 0x000fc800078e020c */
[----:B------:R1:W-:Y:S04]  /*06c0*/  STG.E desc[UR4][R2.64], R21 ;  /* 0x0000001502007986 */ /* 0x0003e8000c101904 */
[----:B------:R-:W2:Y:S04]  /*06d0*/  LDG.E R18, desc[UR4][R4.64+0xc] ;  /* 0x00000c0404127981 */ /* 0x000ea8000c1e1900 */
[----:B------:R-:W2:Y:S01]  /*06e0*/  LDG.E R14, desc[UR4][R14.64] ;  /* 0x000000040e0e7981 */ /* 0x000ea2000c1e1900 */
[----:B------:R-:W-:Y:S01]  /*06f0*/  IADD3 R9, PT, PT, R9, 0x4, RZ ;  /* 0x0000000409097810 */ /* 0x000fe20007ffe0ff */
[----:B--2---:R-:W-:-:S05]  /*0700*/  FFMA R11, R18, R14, R21 ;  /* 0x0000000e120b7223 */ /* 0x004fca0000000015 */
[----:B------:R1:W-:Y:S02]  /*0710*/  STG.E desc[UR4][R2.64], R11 ;  /* 0x0000000b02007986 */ /* 0x0003e4000c101904 */
.L_x_2:
[----:B------:R-:W-:Y:S05]  /*0720*/  @!P0 EXIT ;  /* 0x000000000000894d */ /* 0x000fea0003800000 */
[----:B------:R-:W-:Y:S02]  /*0730*/  ISETP.NE.AND P1, PT, R16, 0x1, PT ;  /* 0x000000011000780c */ /* 0x000fe40003f25270 */
[----:B------:R-:W-:-:S04]  /*0740*/  LOP3.LUT R6, R6, 0x1, RZ, 0xc0, !PT ;  /* 0x0000000106067812 */ /* 0x000fc800078ec0ff */
[----:B------:R-:W-:-:S07]  /*0750*/  ISETP.NE.U32.AND P0, PT, R6, 0x1, PT ;  /* 0x000000010600780c */ /* 0x000fce0003f05070 */
[----:B------:R-:W-:Y:S06]  /*0760*/  @!P1 BRA `(.L_x_3) ;  /* 0x0000000000549947 */ /* 0x000fec0003800000 */
[----:B------:R-:W3:Y:S01]  /*0770*/  LDC.64 R4, c[0x0][0x388] ;  /* 0x0000e200ff047b82 */ /* 0x000ee20000000a00 */
[----:B------:R-:W-:Y:S01]  /*0780*/  IADD3 R13, PT, PT, R8, R9, RZ ;  /* 0x00000009080d7210 */ /* 0x000fe20007ffe0ff */
[----:B-1----:R-:W-:Y:S01]  /*0790*/  IMAD R17, R9, R7, R0 ;  /* 0x0000000709117224 */ /* 0x002fe200078e0200 */
[----:B------:R-:W1:Y:S05]  /*07a0*/  LDCU.64 UR6, c[0x0][0x388] ;  /* 0x00007100ff0677ac */ /* 0x000e6a0008000a00 */
[----:B------:R-:W4:Y:S01]  /*07b0*/  LDC.64 R14, c[0x0][0x390] ;  /* 0x0000e400ff0e7b82 */ /* 0x000f220000000a00 */
[----:B---3--:R-:W-:-:S06]  /*07c0*/  IMAD.WIDE.U32 R12, R13, 0x4, R4 ;  /* 0x000000040d0c7825 */ /* 0x008fcc00078e0004 */
[----:B------:R-:W3:Y:S01]  /*07d0*/  LDG.E R12, desc[UR4][R12.64] ;  /* 0x000000040c0c7981 */ /* 0x000ee2000c1e1900 */
[----:B----4-:R-:W-:-:S05]  /*07e0*/  IMAD.WIDE R14, R17, 0x4, R14 ;  /* 0x00000004110e7825 */ /* 0x010fca00078e020e */
[----:B------:R-:W3:Y:S01]  /*07f0*/  LDG.E R6, desc[UR4][R14.64] ;  /* 0x000000040e067981 */ /* 0x000ee2000c1e1900 */
[----:B------:R-:W-:-:S04]  /*0800*/  IADD3 R5, P1, PT, R8, R9, RZ ;  /* 0x0000000908057210 */ /* 0x000fc80007f3e0ff */
[----:B------:R-:W-:Y:S02]  /*0810*/  IADD3.X R10, PT, PT, RZ, RZ, RZ, P1, !PT ;  /* 0x000000ffff0a7210 */ /* 0x000fe40000ffe4ff */
[----:B-1----:R-:W-:Y:S01]  /*0820*/  LEA R4, P1, R5, UR6, 0x2 ;  /* 0x0000000605047c11 */ /* 0x002fe2000f8210ff */
[----:B------:R-:W-:-:S03]  /*0830*/  IMAD.WIDE R16, R7, 0x4, R14 ;  /* 0x0000000407107825 */ /* 0x000fc600078e020e */
[----:B------:R-:W-:Y:S01]  /*0840*/  LEA.HI.X R5, R5, UR7, R10, 0x2, P1 ;  /* 0x0000000705057c11 */ /* 0x000fe200088f140a */
[----:B---3--:R-:W-:-:S05]  /*0850*/  FFMA R19, R12, R6, R11 ;  /* 0x000000060c137223 */ /* 0x008fca000000000b */
[----:B------:R3:W-:Y:S04]  /*0860*/  STG.E desc[UR4][R2.64], R19 ;  /* 0x0000001302007986 */ /* 0x0007e8000c101904 */
[----:B------:R-:W2:Y:S04]  /*0870*/  LDG.E R16, desc[UR4][R16.64] ;  /* 0x0000000410107981 */ /* 0x000ea8000c1e1900 */
[----:B------:R-:W2:Y:S01]  /*0880*/  LDG.E R4, desc[UR4][R4.64+0x4] ;  /* 0x0000040404047981 */ /* 0x000ea2000c1e1900 */
[----:B------:R-:W-:Y:S01]  /*0890*/  IADD3 R9, PT, PT, R9, 0x2, RZ ;  /* 0x0000000209097810 */ /* 0x000fe20007ffe0ff */
[----:B--2---:R-:W-:-:S05]  /*08a0*/  FFMA R11, R4, R16, R19 ;  /* 0x00000010040b7223 */ /* 0x004fca0000000013 */
[----:B------:R3:W-:Y:S02]  /*08b0*/  STG.E desc[UR4][R2.64], R11 ;  /* 0x0000000b02007986 */ /* 0x0007e4000c101904 */
.L_x_3:
[----:B------:R-:W-:Y:S05]  /*08c0*/  @P0 EXIT ;  /* 0x000000000000094d */ /* 0x000fea0003800000 */
[----:B------:R-:W4:Y:S01]  /*08d0*/  LDC.64 R4, c[0x0][0x388] ;  /* 0x0000e200ff047b82 */ /* 0x000f220000000a00 */
[----:B------:R-:W-:Y:S01]  /*08e0*/  IADD3 R15, PT, PT, R8, R9, RZ ;  /* 0x00000009080f7210 */ /* 0x000fe20007ffe0ff */
[----:B------:R-:W-:-:S06]  /*08f0*/  IMAD R7, R9, R7, R0 ;  /* 0x0000000709077224 */ /* 0x000fcc00078e0200 */
[----:B------:R-:W5:Y:S01]  /*0900*/  LDC.64 R12, c[0x0][0x390] ;  /* 0x0000e400ff0c7b82 */ /* 0x000f620000000a00 */
[----:B----4-:R-:W-:-:S06]  /*0910*/  IMAD.WIDE.U32 R4, R15, 0x4, R4 ;  /* 0x000000040f047825 */ /* 0x010fcc00078e0004 */
[----:B------:R-:W1:Y:S01]  /*0920*/  LDG.E R4, desc[UR4][R4.64] ;  /* 0x0000000404047981 */ /* 0x000e62000c1e1900 */
[----:B-----5:R-:W-:-:S06]  /*0930*/  IMAD.WIDE R6, R7, 0x4, R12 ;  /* 0x0000000407067825 */ /* 0x020fcc00078e020c */
[----:B------:R-:W1:Y:S02]  /*0940*/  LDG.E R6, desc[UR4][R6.64] ;  /* 0x0000000406067981 */ /* 0x000e64000c1e1900 */
[----:B-123--:R-:W-:-:S05]  /*0950*/  FFMA R11, R4, R6, R11 ;  /* 0x00000006040b7223 */ /* 0x00efca000000000b */
[----:B------:R-:W-:Y:S01]  /*0960*/  STG.E desc[UR4][R2.64], R11 ;  /* 0x0000000b02007986 */ /* 0x000fe2000c101904 */
[----:B------:R-:W-:Y:S05]  /*0970*/  EXIT ;  /* 0x000000000000794d */ /* 0x000fea0003800000 */
.L_x_4:
[----:B------:R-:W-:-:S00]  /*0980*/  BRA `(.L_x_4) ;  /* 0xfffffffc00fc7947 */ /* 0x000fc0000383ffff */
[----:B------:R-:W-:-:S00]  /*0990*/  NOP ;  /* 0x0000000000007918 */ /* 0x000fc00000000000 */
        /* <DEDUP_REMOVED lines=14> */
.L_x_5:


//--------------------- .nv.shared.reserved.0     --------------------------
	.section	.nv.shared.reserved.0,"aw",@nobits
	.weak		__nv_reservedSMEM_offset_0_alias
	.size		__nv_reservedSMEM_offset_0_alias, 0, 64
	.other		__nv_reservedSMEM_offset_0_alias,@"STO_CUDA_RESERVED_SHARED STV_DEFAULT"
__nv_reservedSMEM_offset_0_alias:
	.zero		0
	.zero		64


//--------------------- .nv.constant0._Z17matrixMultiplyGPUPfS_S_iiii --------------------------
	.section	.nv.constant0._Z17matrixMultiplyGPUPfS_S_iiii,"a",@progbits
	.sectionflags	@""
	.align	4
.nv.constant0._Z17matrixMultiplyGPUPfS_S_iiii:
	.zero		936


//--------------------- SYMBOLS --------------------------

	.type		.nv.reservedSmem.offset0,@object
	.size		.nv.reservedSmem.offset0,0x4
